	.headerflags	@"EF_CUDA_TEXMODE_UNIFIED EF_CUDA_64BIT_ADDRESS EF_CUDA_SM86 EF_CUDA_VIRTUAL_SM(EF_CUDA_SM86)"
	.elftype	@"ET_EXEC"


//--------------------- .nv.info                  --------------------------
	.section	.nv.info,"",@"SHT_CUDA_INFO"
	.align	4


	//----- nvinfo : EIATTR_REGCOUNT
	.align		4
        /*0000*/ 	.byte	0x04, 0x2f
        /*0002*/ 	.short	(.L_1 - .L_0)
	.align		4
.L_0:
        /*0004*/ 	.word	index@(triton__0d1d2d3d4d5d6de)
        /*0008*/ 	.word	0x0000001d


	//----- nvinfo : EIATTR_MAX_STACK_SIZE
	.align		4
.L_1:
        /*000c*/ 	.byte	0x04, 0x23
        /*000e*/ 	.short	(.L_3 - .L_2)
	.align		4
.L_2:
        /*0010*/ 	.word	index@(triton__0d1d2d3d4d5d6de)
        /*0014*/ 	.word	0x00000000


	//----- nvinfo : EIATTR_MIN_STACK_SIZE
	.align		4
.L_3:
        /*0018*/ 	.byte	0x04, 0x12
        /*001a*/ 	.short	(.L_5 - .L_4)
	.align		4
.L_4:
        /*001c*/ 	.word	index@(triton__0d1d2d3d4d5d6de)
        /*0020*/ 	.word	0x00000000


	//----- nvinfo : EIATTR_FRAME_SIZE
	.align		4
.L_5:
        /*0024*/ 	.byte	0x04, 0x11
        /*0026*/ 	.short	(.L_7 - .L_6)
	.align		4
.L_6:
        /*0028*/ 	.word	index@(triton__0d1d2d3d4d5d6de)
        /*002c*/ 	.word	0x00000000
.L_7:


//--------------------- .nv.info.triton__0d1d2d3d4d5d6de --------------------------
	.section	.nv.info.triton__0d1d2d3d4d5d6de,"",@"SHT_CUDA_INFO"
	.align	4


	//----- nvinfo : EIATTR_CUDA_API_VERSION
	.align		4
        /*0000*/ 	.byte	0x04, 0x37
        /*0002*/ 	.short	(.L_9 - .L_8)
.L_8:
        /*0004*/ 	.word	0x0000007b


	//----- nvinfo : EIATTR_SW2861232_WAR
	.align		4
.L_9:
        /*0008*/ 	.byte	0x01, 0x35
	.zero		2


	//----- nvinfo : EIATTR_PARAM_CBANK
	.align		4
        /*000c*/ 	.byte	0x04, 0x0a
        /*000e*/ 	.short	(.L_11 - .L_10)
	.align		4
.L_10:
        /*0010*/ 	.word	index@(.nv.constant0.triton__0d1d2d3d4d5d6de)
        /*0014*/ 	.short	0x0160
        /*0016*/ 	.short	0x0034


	//----- nvinfo : EIATTR_CBANK_PARAM_SIZE
	.align		4
.L_11:
        /*0018*/ 	.byte	0x03, 0x19
        /*001a*/ 	.short	0x0034


	//----- nvinfo : EIATTR_KPARAM_INFO
	.align		4
        /*001c*/ 	.byte	0x04, 0x17
        /*001e*/ 	.short	(.L_13 - .L_12)
.L_12:
        /*0020*/ 	.word	0x00000000
        /*0024*/ 	.short	0x0006
        /*0026*/ 	.short	0x0030
        /*0028*/ 	.byte	0x00, 0xf0, 0x11, 0x00


	//----- nvinfo : EIATTR_KPARAM_INFO
	.align		4
.L_13:
        /*002c*/ 	.byte	0x04, 0x17
        /*002e*/ 	.short	(.L_15 - .L_14)
.L_14:
        /*0030*/ 	.word	0x00000000
        /*0034*/ 	.short	0x0005
        /*0036*/ 	.short	0x0028
        /*0038*/ 	.byte	0x00, 0xf0, 0x21, 0x00


	//----- nvinfo : EIATTR_KPARAM_INFO
	.align		4
.L_15:
        /*003c*/ 	.byte	0x04, 0x17
        /*003e*/ 	.short	(.L_17 - .L_16)
.L_16:
        /*0040*/ 	.word	0x00000000
        /*0044*/ 	.short	0x0004
        /*0046*/ 	.short	0x0020
        /*0048*/ 	.byte	0x00, 0xf0, 0x21, 0x00


	//----- nvinfo : EIATTR_KPARAM_INFO
	.align		4
.L_17:
        /*004c*/ 	.byte	0x04, 0x17
        /*004e*/ 	.short	(.L_19 - .L_18)
.L_18:
        /*0050*/ 	.word	0x00000000
        /*0054*/ 	.short	0x0003
        /*0056*/ 	.short	0x0018
        /*0058*/ 	.byte	0x00, 0xf0, 0x21, 0x00


	//----- nvinfo : EIATTR_KPARAM_INFO
	.align		4
.L_19:
        /*005c*/ 	.byte	0x04, 0x17
        /*005e*/ 	.short	(.L_21 - .L_20)
.L_20:
        /*0060*/ 	.word	0x00000000
        /*0064*/ 	.short	0x0002
        /*0066*/ 	.short	0x0010
        /*0068*/ 	.byte	0x00, 0xf0, 0x21, 0x00


	//----- nvinfo : EIATTR_KPARAM_INFO
	.align		4
.L_21:
        /*006c*/ 	.byte	0x04, 0x17
        /*006e*/ 	.short	(.L_23 - .L_22)
.L_22:
        /*0070*/ 	.word	0x00000000
        /*0074*/ 	.short	0x0001
        /*0076*/ 	.short	0x0008
        /*0078*/ 	.byte	0x00, 0xf0, 0x21, 0x00


	//----- nvinfo : EIATTR_KPARAM_INFO
	.align		4
.L_23:
        /*007c*/ 	.byte	0x04, 0x17
        /*007e*/ 	.short	(.L_25 - .L_24)
.L_24:
        /*0080*/ 	.word	0x00000000
        /*0084*/ 	.short	0x0000
        /*0086*/ 	.short	0x0000
        /*0088*/ 	.byte	0x00, 0xf0, 0x21, 0x00


	//----- nvinfo : EIATTR_MAXREG_COUNT
	.align		4
.L_25:
        /*008c*/ 	.byte	0x03, 0x1b
        /*008e*/ 	.short	0x00ff


	//----- nvinfo : EIATTR_EXIT_INSTR_OFFSETS
	.align		4
        /*0090*/ 	.byte	0x04, 0x1c
        /*0092*/ 	.short	(.L_27 - .L_26)


	//   ....[0]....
.L_26:
        /*0094*/ 	.word	0x00000600


	//----- nvinfo : EIATTR_MAX_THREADS
	.align		4
.L_27:
        /*0098*/ 	.byte	0x04, 0x05
        /*009a*/ 	.short	(.L_29 - .L_28)
.L_28:
        /*009c*/ 	.word	0x00000080
        /*00a0*/ 	.word	0x00000001
        /*00a4*/ 	.word	0x00000001
.L_29:


//--------------------- .nv.rel.action            --------------------------
	.section	.nv.rel.action,"",@"SHT_CUDA_RELOCINFO"
	.align	8
	.sectionentsize	8
        /*0000*/ 	.byte	0x73, 0x00, 0x00, 0x00, 0x00, 0x00, 0x00, 0x00, 0x00, 0x00, 0x00, 0x11, 0x25, 0x00, 0x05, 0x36


//--------------------- .nv.constant0.triton__0d1d2d3d4d5d6de --------------------------
	.section	.nv.constant0.triton__0d1d2d3d4d5d6de,"a",@progbits
	.align	4
.nv.constant0.triton__0d1d2d3d4d5d6de:
	.zero		404


//--------------------- .text.triton__0d1d2d3d4d5d6de --------------------------
	.section	.text.triton__0d1d2d3d4d5d6de,"ax",@progbits
	.sectioninfo	@"SHI_REGISTERS=29"
	.align	128
        .global         triton__0d1d2d3d4d5d6de
        .type           triton__0d1d2d3d4d5d6de,@function
        .size           triton__0d1d2d3d4d5d6de,(.L_x_1 - triton__0d1d2d3d4d5d6de)
        .other          triton__0d1d2d3d4d5d6de,@"STO_CUDA_ENTRY STV_DEFAULT"
triton__0d1d2d3d4d5d6de:
.text.triton__0d1d2d3d4d5d6de:
[----:B------:R-:W-:-:S02]  /*0000*/  MOV R1, c[0x0][0x28] ;  /* 0x00000a0000017a02 */ /* 0x000fc40000000f00 */
[----:B------:R-:W0:Y:S01]  /*0010*/  S2R R0, SR_TID.X ;  /* 0x0000000000007919 */ /* 0x000e220000002100 */
[----:B------:R-:W-:-:S03]  /*0020*/  ULDC.64 UR4, c[0x0][0x118] ;  /* 0x0000460000047ab9 */ /* 0x000fc60000000a00 */
[----:B------:R-:W1:Y:S01]  /*0030*/  S2R R2, SR_CTAID.X ;  /* 0x0000000000027919 */ /* 0x000e620000002500 */
[----:B0-----:R-:W-:-:S04]  /*0040*/  SHF.L.U32 R0, R0, 0x2, RZ ;  /* 0x0000000200007819 */ /* 0x001fc800000006ff */
[----:B------:R-:W-:Y:S02]  /*0050*/  LOP3.LUT R11, R0, 0x1fc, RZ, 0xc0, !PT ;  /* 0x000001fc000b7812 */ /* 0x000fe400078ec0ff */
[----:B------:R-:W-:Y:S02]  /*0060*/  MOV R0, 0x2 ;  /* 0x0000000200007802 */ /* 0x000fe40000000f00 */
[----:B-1----:R-:W-:-:S05]  /*0070*/  LEA R11, R2, R11, 0x9 ;  /* 0x0000000b020b7211 */ /* 0x002fca00078e48ff */
[----:B------:R-:W-:Y:S01]  /*0080*/  IMAD.WIDE R12, R11, R0, c[0x0][0x168] ;  /* 0x00005a000b0c7625 */ /* 0x000fe200078e0200 */
[----:B------:R-:W-:-:S05]  /*0090*/  MOV R4, 0x4 ;  /* 0x0000000400047802 */ /* 0x000fca0000000f00 */
[----:B------:R-:W2:Y:S01]  /*00a0*/  LDG.E.64 R12, [R12.64] ;  /* 0x000000040c0c7981 */ /* 0x000ea2000c1e1b00 */
[----:B------:R-:W-:-:S06]  /*00b0*/  IMAD.WIDE R4, R11, R4, c[0x0][0x170] ;  /* 0x00005c000b047625 */ /* 0x000fcc00078e0204 */
[----:B------:R-:W3:Y:S01]  /*00c0*/  LDG.E.128 R4, [R4.64] ;  /* 0x0000000404047981 */ /* 0x000ee2000c1e1d00 */
[----:B------:R-:W-:-:S04]  /*00d0*/  IMAD.WIDE R2, R11, R0, c[0x0][0x160] ;  /* 0x000058000b027625 */ /* 0x000fc800078e0200 */
[----:B------:R-:W-:Y:S02]  /*00e0*/  IMAD.WIDE R8, R11, R0, c[0x0][0x178] ;  /* 0x00005e000b087625 */ /* 0x000fe400078e0200 */
[----:B------:R-:W4:Y:S04]  /*00f0*/  LDG.E.64 R2, [R2.64] ;  /* 0x0000000402027981 */ /* 0x000f28000c1e1b00 */
[----:B------:R-:W5:Y:S01]  /*0100*/  LDG.E.64 R8, [R8.64] ;  /* 0x0000000408087981 */ /* 0x000f62000c1e1b00 */
[----:B------:R-:W-:Y:S02]  /*0110*/  MOV R19, 0x3e095d4f ;  /* 0x3e095d4f00137802 */ /* 0x000fe40000000f00 */
[----:B--2---:R-:W-:Y:S02]  /*0120*/  PRMT R16, R12, 0x7632, R16 ;  /* 0x000076320c107816 */ /* 0x004fe40000000010 */
[----:B------:R-:W-:-:S02]  /*0130*/  PRMT R10, R13, 0x7632, R10 ;  /* 0x000076320d0a7816 */ /* 0x000fc4000000000a */
[----:B------:R-:W-:Y:S02]  /*0140*/  SHF.L.U32 R18, R13, 0x10, RZ ;  /* 0x000000100d127819 */ /* 0x000fe400000006ff */
[----:B------:R-:W-:Y:S01]  /*0150*/  SHF.L.U32 R17, R12, 0x10, RZ ;  /* 0x000000100c117819 */ /* 0x000fe200000006ff */
[----:B---3--:R-:W-:Y:S01]  /*0160*/  FFMA R20, -R5, R5, 1 ;  /* 0x3f80000005147423 */ /* 0x008fe20000000105 */
[----:B------:R-:W-:Y:S01]  /*0170*/  SHF.L.U32 R16, R16, 0x10, RZ ;  /* 0x0000001010107819 */ /* 0x000fe200000006ff */
[----:B------:R-:W-:Y:S01]  /*0180*/  FMUL R12, R18, R18 ;  /* 0x00000012120c7220 */ /* 0x000fe20000400000 */
[----:B------:R-:W-:Y:S01]  /*0190*/  SHF.L.U32 R13, R10, 0x10, RZ ;  /* 0x000000100a0d7819 */ /* 0x000fe200000006ff */
[----:B------:R-:W-:Y:S01]  /*01a0*/  FMUL R10, R17, R17 ;  /* 0x00000011110a7220 */ /* 0x000fe20000400000 */
[----:B------:R-:W-:Y:S01]  /*01b0*/  FMUL R18, R18, 0.5 ;  /* 0x3f00000012127820 */ /* 0x000fe20000400000 */
[----:B------:R-:W-:Y:S01]  /*01c0*/  FMUL R14, R16, R16 ;  /* 0x00000010100e7220 */ /* 0x000fe20000400000 */
[----:B------:R-:W-:Y:S01]  /*01d0*/  FFMA R22, R12, R19, 1 ;  /* 0x3f8000000c167423 */ /* 0x000fe20000000013 */
[----:B------:R-:W-:Y:S01]  /*01e0*/  FMUL R15, R13, R13 ;  /* 0x0000000d0d0f7220 */ /* 0x000fe20000400000 */
[-C--:B------:R-:W-:Y:S01]  /*01f0*/  FFMA R21, R10, R19.reuse, 1 ;  /* 0x3f8000000a157423 */ /* 0x080fe20000000013 */
[-C--:B------:R-:W-:Y:S01]  /*0200*/  FFMA R14, R14, R19.reuse, 1 ;  /* 0x3f8000000e0e7423 */ /* 0x080fe20000000013 */
[----:B------:R-:W-:Y:S01]  /*0210*/  FMUL R26, R22, 0.79788458347320556641 ;  /* 0x3f4c422a161a7820 */ /* 0x000fe20000400000 */
[----:B------:R-:W-:Y:S01]  /*0220*/  FFMA R12, R15, R19, 1 ;  /* 0x3f8000000f0c7423 */ /* 0x000fe20000000013 */
[C---:B------:R-:W-:Y:S01]  /*0230*/  FADD R15, R4.reuse, 1 ;  /* 0x3f800000040f7421 */ /* 0x040fe20000000000 */
[----:B------:R-:W-:Y:S01]  /*0240*/  FFMA R19, -R4, R4, 1 ;  /* 0x3f80000004137423 */ /* 0x000fe20000000104 */
[----:B------:R-:W-:Y:S01]  /*0250*/  FMUL R4, R17, 0.5 ;  /* 0x3f00000011047820 */ /* 0x000fe20000400000 */
[----:B------:R-:W-:Y:S01]  /*0260*/  FFMA R17, -R6, R6, 1 ;  /* 0x3f80000006117423 */ /* 0x000fe20000000106 */
[----:B------:R-:W-:Y:S01]  /*0270*/  FMUL R24, R21, 0.79788458347320556641 ;  /* 0x3f4c422a15187820 */ /* 0x000fe20000400000 */
[----:B------:R-:W-:Y:S01]  /*0280*/  FADD R10, R5, 1 ;  /* 0x3f800000050a7421 */ /* 0x000fe20000000000 */
[----:B------:R-:W-:Y:S01]  /*0290*/  FMUL R19, R4, R19 ;  /* 0x0000001304137220 */ /* 0x000fe20000400000 */
[----:B------:R-:W-:Y:S01]  /*02a0*/  FMUL R21, R18, R17 ;  /* 0x0000001112157220 */ /* 0x000fe20000400000 */
[----:B------:R-:W-:Y:S01]  /*02b0*/  FMUL R17, R16, 0.5 ;  /* 0x3f00000010117820 */ /* 0x000fe20000400000 */
[----:B------:R-:W-:Y:S01]  /*02c0*/  FFMA R22, -R7, R7, 1 ;  /* 0x3f80000007167423 */ /* 0x000fe20000000107 */
[----:B------:R-:W-:Y:S01]  /*02d0*/  FMUL R24, R19, R24 ;  /* 0x0000001813187220 */ /* 0x000fe20000400000 */
[----:B------:R-:W-:Y:S01]  /*02e0*/  FMUL R13, R13, 0.5 ;  /* 0x3f0000000d0d7820 */ /* 0x000fe20000400000 */
[----:B------:R-:W-:Y:S01]  /*02f0*/  FADD R5, R6, 1 ;  /* 0x3f80000006057421 */ /* 0x000fe20000000000 */
[----:B------:R-:W-:Y:S01]  /*0300*/  FADD R6, R7, 1 ;  /* 0x3f80000007067421 */ /* 0x000fe20000000000 */
[----:B------:R-:W-:Y:S01]  /*0310*/  FMUL R16, R4, R15 ;  /* 0x0000000f04107220 */ /* 0x000fe20000400000 */
[----:B------:R-:W-:Y:S01]  /*0320*/  FMUL R20, R17, R20 ;  /* 0x0000001411147220 */ /* 0x000fe20000400000 */
[----:B------:R-:W-:Y:S01]  /*0330*/  FMUL R7, R14, 0.79788458347320556641 ;  /* 0x3f4c422a0e077820 */ /* 0x000fe20000400000 */
[----:B------:R-:W-:Y:S01]  /*0340*/  FFMA R4, R15, 0.5, R24 ;  /* 0x3f0000000f047823 */ /* 0x000fe20000000018 */
[C---:B------:R-:W-:Y:S01]  /*0350*/  FMUL R22, R13.reuse, R22 ;  /* 0x000000160d167220 */ /* 0x040fe20000400000 */
[----:B------:R-:W-:Y:S01]  /*0360*/  FMUL R15, R12, 0.79788458347320556641 ;  /* 0x3f4c422a0c0f7820 */ /* 0x000fe20000400000 */
[----:B------:R-:W-:Y:S01]  /*0370*/  FMUL R19, R20, R7 ;  /* 0x0000000714137220 */ /* 0x000fe20000400000 */
[----:B----4-:R-:W-:Y:S01]  /*0380*/  SHF.L.U32 R7, R2, 0x10, RZ ;  /* 0x0000001002077819 */ /* 0x010fe200000006ff */
[----:B------:R-:W-:Y:S01]  /*0390*/  FMUL R13, R13, R6 ;  /* 0x000000060d0d7220 */ /* 0x000fe20000400000 */
[----:B------:R-:W-:Y:S01]  /*03a0*/  FMUL R15, R22, R15 ;  /* 0x0000000f160f7220 */ /* 0x000fe20000400000 */
[----:B-----5:R-:W-:Y:S01]  /*03b0*/  SHF.L.U32 R12, R8, 0x10, RZ ;  /* 0x00000010080c7819 */ /* 0x020fe200000006ff */
[----:B------:R-:W-:Y:S01]  /*03c0*/  FMUL R26, R21, R26 ;  /* 0x0000001a151a7220 */ /* 0x000fe20000400000 */
[C---:B------:R-:W-:Y:S01]  /*03d0*/  FMUL R16, R7.reuse, R16 ;  /* 0x0000001007107220 */ /* 0x040fe20000400000 */
[----:B------:R-:W-:Y:S01]  /*03e0*/  FFMA R14, R6, 0.5, R15 ;  /* 0x3f000000060e7823 */ /* 0x000fe2000000000f */
[----:B------:R-:W-:Y:S01]  /*03f0*/  PRMT R2, R2, 0x7632, R2 ;  /* 0x0000763202027816 */ /* 0x000fe20000000002 */
[----:B------:R-:W-:Y:S01]  /*0400*/  FMUL R15, R7, R12 ;  /* 0x0000000c070f7220 */ /* 0x000fe20000400000 */
[----:B------:R-:W-:Y:S01]  /*0410*/  PRMT R6, R3, 0x7632, R6 ;  /* 0x0000763203067816 */ /* 0x000fe20000000006 */
[----:B------:R-:W-:Y:S01]  /*0420*/  FMUL R18, R18, R5 ;  /* 0x0000000512127220 */ /* 0x000fe20000400000 */
[----:B------:R-:W-:Y:S01]  /*0430*/  PRMT R8, R8, 0x7632, R8 ;  /* 0x0000763208087816 */ /* 0x000fe20000000008 */
[----:B------:R-:W-:Y:S01]  /*0440*/  FMUL R17, R17, R10 ;  /* 0x0000000a11117220 */ /* 0x000fe20000400000 */
[----:B------:R-:W-:Y:S01]  /*0450*/  PRMT R7, R9, 0x7632, R7 ;  /* 0x0000763209077816 */ /* 0x000fe20000000007 */
[----:B------:R-:W-:Y:S01]  /*0460*/  FFMA R5, R5, 0.5, R26 ;  /* 0x3f00000005057823 */ /* 0x000fe2000000001a */
[----:B------:R-:W-:Y:S01]  /*0470*/  SHF.L.U32 R12, R9, 0x10, RZ ;  /* 0x00000010090c7819 */ /* 0x000fe200000006ff */
[----:B------:R-:W-:Y:S01]  /*0480*/  FFMA R10, R10, 0.5, R19 ;  /* 0x3f0000000a0a7823 */ /* 0x000fe20000000013 */
[----:B------:R-:W-:Y:S01]  /*0490*/  SHF.L.U32 R3, R3, 0x10, RZ ;  /* 0x0000001003037819 */ /* 0x000fe200000006ff */
[----:B------:R-:W-:Y:S01]  /*04a0*/  FMUL R4, R15, R4 ;  /* 0x000000040f047220 */ /* 0x000fe20000400000 */
[----:B------:R-:W-:-:S02]  /*04b0*/  SHF.L.U32 R2, R2, 0x10, RZ ;  /* 0x0000001002027819 */ /* 0x000fc400000006ff */
[----:B------:R-:W-:Y:S01]  /*04c0*/  SHF.L.U32 R6, R6, 0x10, RZ ;  /* 0x0000001006067819 */ /* 0x000fe200000006ff */
[C---:B------:R-:W-:Y:S01]  /*04d0*/  FMUL R12, R3.reuse, R12 ;  /* 0x0000000c030c7220 */ /* 0x040fe20000400000 */
[----:B------:R-:W-:Y:S01]  /*04e0*/  SHF.L.U32 R9, R8, 0x10, RZ ;  /* 0x0000001008097819 */ /* 0x000fe200000006ff */
[----:B------:R-:W-:Y:S01]  /*04f0*/  FMUL R18, R3, R18 ;  /* 0x0000001203127220 */ /* 0x000fe20000400000 */
[----:B------:R-:W-:Y:S01]  /*0500*/  SHF.L.U32 R7, R7, 0x10, RZ ;  /* 0x0000001007077819 */ /* 0x000fe200000006ff */
[----:B------:R-:W-:Y:S01]  /*0510*/  FMUL R17, R2, R17 ;  /* 0x0000001102117220 */ /* 0x000fe20000400000 */
[----:B------:R-:W-:Y:S01]  /*0520*/  FMUL R13, R6, R13 ;  /* 0x0000000d060d7220 */ /* 0x000fe20000400000 */
[----:B------:R-:W-:Y:S01]  /*0530*/  FMUL R9, R2, R9 ;  /* 0x0000000902097220 */ /* 0x000fe20000400000 */
[----:B------:R-:W-:Y:S01]  /*0540*/  FMUL R5, R12, R5 ;  /* 0x000000050c057220 */ /* 0x000fe20000400000 */
[----:B------:R-:W-:Y:S01]  /*0550*/  FMUL R7, R6, R7 ;  /* 0x0000000706077220 */ /* 0x000fe20000400000 */
[----:B------:R-:W-:Y:S01]  /*0560*/  F2FP.BF16.PACK_AB R12, R17, R16 ;  /* 0x00000010110c723e */ /* 0x000fe200000010ff */
[----:B------:R-:W-:Y:S01]  /*0570*/  FMUL R9, R9, R10 ;  /* 0x0000000a09097220 */ /* 0x000fe20000400000 */
[----:B------:R-:W-:Y:S01]  /*0580*/  F2FP.BF16.PACK_AB R13, R13, R18 ;  /* 0x000000120d0d723e */ /* 0x000fe200000010ff */
[----:B------:R-:W-:Y:S01]  /*0590*/  FMUL R14, R7, R14 ;  /* 0x0000000e070e7220 */ /* 0x000fe20000400000 */
[----:B------:R-:W-:-:S02]  /*05a0*/  IMAD.WIDE R2, R11, R0, c[0x0][0x180] ;  /* 0x000060000b027625 */ /* 0x000fc400078e0200 */
[----:B------:R-:W-:Y:S02]  /*05b0*/  F2FP.BF16.PACK_AB R6, R9, R4 ;  /* 0x000000040906723e */ /* 0x000fe400000010ff */
[----:B------:R-:W-:Y:S01]  /*05c0*/  F2FP.BF16.PACK_AB R7, R14, R5 ;  /* 0x000000050e07723e */ /* 0x000fe200000010ff */
[----:B------:R-:W-:Y:S01]  /*05d0*/  IMAD.WIDE R4, R11, R0, c[0x0][0x188] ;  /* 0x000062000b047625 */ /* 0x000fe200078e0200 */
[----:B------:R-:W-:Y:S04]  /*05e0*/  STG.E.64 [R2.64], R12 ;  /* 0x0000000c02007986 */ /* 0x000fe8000c101b04 */
[----:B------:R-:W-:Y:S01]  /*05f0*/  STG.E.64 [R4.64], R6 ;  /* 0x0000000604007986 */ /* 0x000fe2000c101b04 */
[----:B------:R-:W-:Y:S05]  /*0600*/  EXIT ;  /* 0x000000000000794d */ /* 0x000fea0003800000 */
.L_x_0:
[----:B------:R-:W-:-:S00]  /*0610*/  BRA `(.L_x_0) ;  /* 0xfffffff000007947 */ /* 0x000fc0000383ffff */
[----:B------:R-:W-:-:S00]  /*0620*/  NOP ;  /* 0x0000000000007918 */ /* 0x000fc00000000000 */
        /* <DEDUP_REMOVED lines=13> */
.L_x_1:
